//
// Generated by NVIDIA NVVM Compiler
//
// Compiler Build ID: CL-36424714
// Cuda compilation tools, release 13.0, V13.0.88
// Based on NVVM 20.0.0
//

.version 9.0
.target sm_100
.address_size 64

	// .globl	_Z5hellov
.extern .func  (.param .b32 func_retval0) vprintf
(
	.param .b64 vprintf_param_0,
	.param .b64 vprintf_param_1
)
;
.global .align 1 .b8 $str[18] = {72, 101, 108, 108, 111, 32, 102, 114, 111, 109, 32, 67, 85, 68, 65, 33, 10};

.visible .entry _Z5hellov()
{
	.reg .b32 	%r<3>;
	.reg .b64 	%rd<3>;

	mov.u64 	%rd1, $str;
	cvta.global.u64 	%rd2, %rd1;
	{ // callseq 0, 0
	.param .b64 param0;
	st.param.b64 	[param0], %rd2;
	.param .b64 param1;
	st.param.b64 	[param1], 0;
	.param .b32 retval0;
	call.uni (retval0), 
	vprintf, 
	(
	param0, 
	param1
	);
	ld.param.b32 	%r1, [retval0];
	} // callseq 0
	ret;

}


// ===== COMPILED SASS (sm_100) =====

	.target	sm_100

	.elftype	@"ET_EXEC"


//--------------------- .note.nv.tkinfo           --------------------------
	.section	.note.nv.tkinfo,"",@"SHT_NOTE"
	.sectionflags	@"SHF_NOTE_NV_TKINFO"
	.tkinfo
        /*0018*/ 	.word	0x00000002
        /*0030*/ 	.string	""
        /*0030*/ 	.string	"ptxas"
        /*0030*/ 	.string	"Cuda compilation tools, release 13.0, V13.0.88"
        /*0030*/ 	.string	"Build cuda_13.0.r13.0/compiler.36424714_0"
        /*0030*/ 	.string	"-arch sm_100 -m 64 "



//--------------------- .note.nv.cuinfo           --------------------------
	.section	.note.nv.cuinfo,"",@"SHT_NOTE"
	.sectionflags	@"SHF_NOTE_NV_CUINFO"
        /*0018*/ 	.short	0x0002
        /*001a*/ 	.short	0x0064
        /*001c*/ 	.short	0x0082
	.zero		2


//--------------------- .nv.info                  --------------------------
	.section	.nv.info,"",@"SHT_CUDA_INFO"
	.align	4


	//----- nvinfo : EIATTR_REGCOUNT
	.align		4
        /*0000*/ 	.byte	0x04, 0x2f
        /*0002*/ 	.short	(.L_2 - .L_1)
	.align		4
.L_1:
        /*0004*/ 	.word	index@(_Z5hellov)
        /*0008*/ 	.word	0x00000018


	//----- nvinfo : EIATTR_FRAME_SIZE
	.align		4
.L_2:
        /*000c*/ 	.byte	0x04, 0x11
        /*000e*/ 	.short	(.L_4 - .L_3)
	.align		4
.L_3:
        /*0010*/ 	.word	index@(_Z5hellov)
        /*0014*/ 	.word	0x00000000


	//----- nvinfo : EIATTR_MIN_STACK_SIZE
	.align		4
.L_4:
        /*0018*/ 	.byte	0x04, 0x12
        /*001a*/ 	.short	(.L_6 - .L_5)
	.align		4
.L_5:
        /*001c*/ 	.word	index@(_Z5hellov)
        /*0020*/ 	.word	0x00000000
.L_6:


//--------------------- .nv.compat                --------------------------
	.section	.nv.compat,"",@"SHT_CUDA_COMPAT_INFO"
	.align	4
        /*0000*/ 	.byte	0x02, 0x09, 0x00, 0x00, 0x02, 0x02, 0x01, 0x00, 0x02, 0x05, 0x05, 0x00, 0x03, 0x07, 0x01, 0x01
        /*0010*/ 	.byte	0x02, 0x03, 0x00, 0x00, 0x02, 0x06, 0x01, 0x00, 0x04, 0x0b, 0x08, 0x00, 0x09, 0x00, 0x00, 0x00
        /*0020*/ 	.byte	0x00, 0x00, 0x00, 0x00


//--------------------- .nv.info._Z5hellov        --------------------------
	.section	.nv.info._Z5hellov,"",@"SHT_CUDA_INFO"
	.sectionflags	@""
	.align	4


	//----- nvinfo : EIATTR_CUDA_API_VERSION
	.align		4
        /*0000*/ 	.byte	0x04, 0x37
        /*0002*/ 	.short	(.L_8 - .L_7)
.L_7:
        /*0004*/ 	.word	0x00000082


	//----- nvinfo : EIATTR_SPARSE_MMA_MASK
	.align		4
.L_8:
        /*0008*/ 	.byte	0x03, 0x50
        /*000a*/ 	.short	0x0000


	//----- nvinfo : EIATTR_MAXREG_COUNT
	.align		4
        /*000c*/ 	.byte	0x03, 0x1b
        /*000e*/ 	.short	0x00ff


	//----- nvinfo : EIATTR_EXTERNS
	.align		4
        /*0010*/ 	.byte	0x04, 0x0f
        /*0012*/ 	.short	(.L_10 - .L_9)


	//   ....[0]....
	.align		4
.L_9:
        /*0014*/ 	.word	index@(vprintf)


	//----- nvinfo : EIATTR_MERCURY_ISA_VERSION
	.align		4
.L_10:
        /*0018*/ 	.byte	0x03, 0x5f
        /*001a*/ 	.short	0x0101


	//----- nvinfo : EIATTR_VRC_CTA_INIT_COUNT
	.align		4
        /*001c*/ 	.byte	0x02, 0x4a
	.zero		1
	.zero		1


	//----- nvinfo : EIATTR_SYSCALL_OFFSETS
	.align		4
        /*0020*/ 	.byte	0x04, 0x46
        /*0022*/ 	.short	(.L_12 - .L_11)


	//   ....[0]....
.L_11:
        /*0024*/ 	.word	0x00000080


	//----- nvinfo : EIATTR_EXIT_INSTR_OFFSETS
	.align		4
.L_12:
        /*0028*/ 	.byte	0x04, 0x1c
        /*002a*/ 	.short	(.L_14 - .L_13)


	//   ....[0]....
.L_13:
        /*002c*/ 	.word	0x00000090


	//----- nvinfo : EIATTR_SW_WAR
	.align		4
.L_14:
        /*0030*/ 	.byte	0x04, 0x36
        /*0032*/ 	.short	(.L_16 - .L_15)
.L_15:
        /*0034*/ 	.word	0x00000008
.L_16:


//--------------------- .nv.callgraph             --------------------------
	.section	.nv.callgraph,"",@"SHT_CUDA_CALLGRAPH"
	.align	4
	.sectionentsize	8
	.align		4
        /*0000*/ 	.word	0x00000000
	.align		4
        /*0004*/ 	.word	0xffffffff
	.align		4
        /*0008*/ 	.word	index@(_Z5hellov)
	.align		4
        /*000c*/ 	.word	index@(vprintf)
	.align		4
        /*0010*/ 	.word	0x00000000
	.align		4
        /*0014*/ 	.word	0xfffffffe
	.align		4
        /*0018*/ 	.word	0x00000000
	.align		4
        /*001c*/ 	.word	0xfffffffd
	.align		4
        /*0020*/ 	.word	0x00000000
	.align		4
        /*0024*/ 	.word	0xfffffffc


//--------------------- .nv.constant4             --------------------------
	.section	.nv.constant4,"a",@progbits
	.align	8
	.align		8
.nv.constant4:
        /*0000*/ 	.dword	vprintf
	.align		8
        /*0008*/ 	.dword	$str


//--------------------- .text._Z5hellov           --------------------------
	.section	.text._Z5hellov,"ax",@progbits
	.align	128
        .global         _Z5hellov
        .type           _Z5hellov,@function
        .size           _Z5hellov,(.L_x_2 - _Z5hellov)
        .other          _Z5hellov,@"STO_CUDA_ENTRY STV_DEFAULT"
_Z5hellov:
.text._Z5hellov:
[----:B------:R-:W0:Y:S01]  /*0000*/  LDC R1, c[0x0][0x37c] ;  /* 0x0000df00ff017b82 */ /* 0x000e220000000800 */
[----:B------:R-:W-:Y:S01]  /*0010*/  MOV R0, 0x0 ;  /* 0x0000000000007802 */ /* 0x000fe20000000f00 */
[----:B------:R-:W1:Y:S01]  /*0020*/  LDCU.64 UR4, c[0x4][0x8] ;  /* 0x01000100ff0477ac */ /* 0x000e620008000a00 */
[----:B------:R-:W-:-:S05]  /*0030*/  CS2R R6, SRZ ;  /* 0x0000000000067805 */ /* 0x000fca000001ff00 */
[----:B------:R2:W3:Y:S01]  /*0040*/  LDC.64 R2, c[0x4][R0] ;  /* 0x0100000000027b82 */ /* 0x0004e20000000a00 */
[----:B-1----:R-:W-:Y:S02]  /*0050*/  IMAD.U32 R4, RZ, RZ, UR4 ;  /* 0x00000004ff047e24 */ /* 0x002fe4000f8e00ff */
[----:B--2---:R-:W-:-:S07]  /*0060*/  IMAD.U32 R5, RZ, RZ, UR5 ;  /* 0x00000005ff057e24 */ /* 0x004fce000f8e00ff */
[----:B------:R-:W-:-:S07]  /*0070*/  LEPC R20, `(.L_x_0) ;  /* 0x000000001014794e */ /* 0x000fce0000000000 */
[----:B0--3--:R-:W-:Y:S05]  /*0080*/  CALL.ABS.NOINC R2 ;  /* 0x0000000002007343 */ /* 0x009fea0003c00000 */
.L_x_0:
[----:B------:R-:W-:Y:S05]  /*0090*/  EXIT ;  /* 0x000000000000794d */ /* 0x000fea0003800000 */
.L_x_1:
[----:B------:R-:W-:-:S00]  /*00a0*/  BRA `(.L_x_1) ;  /* 0xfffffffc00fc7947 */ /* 0x000fc0000383ffff */
[----:B------:R-:W-:-:S00]  /*00b0*/  NOP ;  /* 0x0000000000007918 */ /* 0x000fc00000000000 */
        /* <DEDUP_REMOVED lines=12> */
.L_x_2:


//--------------------- .nv.global.init           --------------------------
	.section	.nv.global.init,"aw",@progbits
.nv.global.init:
	.type		$str,@object
	.size		$str,(.L_0 - $str)
$str:
        /*0000*/ 	.byte	0x48, 0x65, 0x6c, 0x6c, 0x6f, 0x20, 0x66, 0x72, 0x6f, 0x6d, 0x20, 0x43, 0x55, 0x44, 0x41, 0x21
        /*0010*/ 	.byte	0x0a, 0x00
.L_0:


//--------------------- .nv.shared.reserved.0     --------------------------
	.section	.nv.shared.reserved.0,"aw",@nobits
	.weak		__nv_reservedSMEM_offset_0_alias
	.size		__nv_reservedSMEM_offset_0_alias, 0, 64
	.other		__nv_reservedSMEM_offset_0_alias,@"STO_CUDA_RESERVED_SHARED STV_DEFAULT"
__nv_reservedSMEM_offset_0_alias:
	.zero		0
	.zero		64


//--------------------- .nv.constant0._Z5hellov   --------------------------
	.section	.nv.constant0._Z5hellov,"a",@progbits
	.sectionflags	@""
	.align	4
.nv.constant0._Z5hellov:
	.zero		896


//--------------------- SYMBOLS --------------------------

	.type		.nv.reservedSmem.offset0,@object
	.size		.nv.reservedSmem.offset0,0x4
	.type		vprintf,@function
